//
// Generated by NVIDIA NVVM Compiler
//
// Compiler Build ID: CL-36424714
// Cuda compilation tools, release 13.0, V13.0.88
// Based on NVVM 20.0.0
//

.version 9.0
.target sm_100
.address_size 64

	// .globl	_Z12warmupKernelv
// _ZZ15matrixMultTiledPKfS0_PfiiiE2As has been demoted
// _ZZ15matrixMultTiledPKfS0_PfiiiE2Bs has been demoted

.visible .entry _Z12warmupKernelv()
{


	ret;

}
	// .globl	_Z15matrixMultBasicPKfS0_Pfiii
.visible .entry _Z15matrixMultBasicPKfS0_Pfiii(
	.param .u64 .ptr .align 1 _Z15matrixMultBasicPKfS0_Pfiii_param_0,
	.param .u64 .ptr .align 1 _Z15matrixMultBasicPKfS0_Pfiii_param_1,
	.param .u64 .ptr .align 1 _Z15matrixMultBasicPKfS0_Pfiii_param_2,
	.param .u32 _Z15matrixMultBasicPKfS0_Pfiii_param_3,
	.param .u32 _Z15matrixMultBasicPKfS0_Pfiii_param_4,
	.param .u32 _Z15matrixMultBasicPKfS0_Pfiii_param_5
)
{
	.reg .pred 	%p<13>;
	.reg .b32 	%r<41>;
	.reg .b32 	%f<68>;
	.reg .b64 	%rd<53>;

	ld.param.u64 	%rd7, [_Z15matrixMultBasicPKfS0_Pfiii_param_0];
	ld.param.u64 	%rd8, [_Z15matrixMultBasicPKfS0_Pfiii_param_1];
	ld.param.u64 	%rd6, [_Z15matrixMultBasicPKfS0_Pfiii_param_2];
	ld.param.u32 	%r20, [_Z15matrixMultBasicPKfS0_Pfiii_param_3];
	ld.param.u32 	%r18, [_Z15matrixMultBasicPKfS0_Pfiii_param_4];
	ld.param.u32 	%r19, [_Z15matrixMultBasicPKfS0_Pfiii_param_5];
	cvta.to.global.u64 	%rd1, %rd8;
	cvta.to.global.u64 	%rd2, %rd7;
	mov.u32 	%r21, %ctaid.y;
	mov.u32 	%r22, %ntid.y;
	mov.u32 	%r23, %tid.y;
	mad.lo.s32 	%r1, %r21, %r22, %r23;
	mov.u32 	%r24, %ctaid.x;
	mov.u32 	%r25, %ntid.x;
	mov.u32 	%r26, %tid.x;
	mad.lo.s32 	%r2, %r24, %r25, %r26;
	setp.ge.s32 	%p1, %r1, %r20;
	setp.ge.s32 	%p2, %r2, %r19;
	or.pred  	%p3, %p1, %p2;
	@%p3 bra 	$L__BB1_14;
	setp.lt.s32 	%p4, %r18, 1;
	mov.f32 	%f67, 0f00000000;
	@%p4 bra 	$L__BB1_13;
	mul.lo.s32 	%r3, %r18, %r1;
	and.b32  	%r4, %r18, 7;
	setp.lt.u32 	%p5, %r18, 8;
	mov.f32 	%f67, 0f00000000;
	mov.b32 	%r39, 0;
	@%p5 bra 	$L__BB1_5;
	and.b32  	%r39, %r18, 2147483640;
	neg.s32 	%r37, %r39;
	shl.b32 	%r7, %r19, 3;
	mul.wide.u32 	%rd9, %r3, 4;
	add.s64 	%rd10, %rd9, %rd2;
	add.s64 	%rd52, %rd10, 16;
	mov.f32 	%f67, 0f00000000;
	mul.wide.s32 	%rd13, %r19, 4;
	mov.u32 	%r36, %r2;
$L__BB1_4:
	.pragma "nounroll";
	ld.global.f32 	%f17, [%rd52+-16];
	mul.wide.s32 	%rd11, %r36, 4;
	add.s64 	%rd12, %rd1, %rd11;
	ld.global.f32 	%f18, [%rd12];
	fma.rn.f32 	%f19, %f17, %f18, %f67;
	ld.global.f32 	%f20, [%rd52+-12];
	add.s64 	%rd14, %rd12, %rd13;
	ld.global.f32 	%f21, [%rd14];
	fma.rn.f32 	%f22, %f20, %f21, %f19;
	ld.global.f32 	%f23, [%rd52+-8];
	add.s64 	%rd15, %rd14, %rd13;
	ld.global.f32 	%f24, [%rd15];
	fma.rn.f32 	%f25, %f23, %f24, %f22;
	ld.global.f32 	%f26, [%rd52+-4];
	add.s64 	%rd16, %rd15, %rd13;
	ld.global.f32 	%f27, [%rd16];
	fma.rn.f32 	%f28, %f26, %f27, %f25;
	ld.global.f32 	%f29, [%rd52];
	add.s64 	%rd17, %rd16, %rd13;
	ld.global.f32 	%f30, [%rd17];
	fma.rn.f32 	%f31, %f29, %f30, %f28;
	ld.global.f32 	%f32, [%rd52+4];
	add.s64 	%rd18, %rd17, %rd13;
	ld.global.f32 	%f33, [%rd18];
	fma.rn.f32 	%f34, %f32, %f33, %f31;
	ld.global.f32 	%f35, [%rd52+8];
	add.s64 	%rd19, %rd18, %rd13;
	ld.global.f32 	%f36, [%rd19];
	fma.rn.f32 	%f37, %f35, %f36, %f34;
	ld.global.f32 	%f38, [%rd52+12];
	add.s64 	%rd20, %rd19, %rd13;
	ld.global.f32 	%f39, [%rd20];
	fma.rn.f32 	%f67, %f38, %f39, %f37;
	add.s32 	%r37, %r37, 8;
	add.s32 	%r36, %r36, %r7;
	add.s64 	%rd52, %rd52, 32;
	setp.ne.s32 	%p6, %r37, 0;
	@%p6 bra 	$L__BB1_4;
$L__BB1_5:
	setp.eq.s32 	%p7, %r4, 0;
	@%p7 bra 	$L__BB1_13;
	and.b32  	%r13, %r18, 3;
	setp.lt.u32 	%p8, %r4, 4;
	@%p8 bra 	$L__BB1_8;
	add.s32 	%r28, %r39, %r3;
	mul.wide.u32 	%rd21, %r28, 4;
	add.s64 	%rd22, %rd2, %rd21;
	ld.global.f32 	%f41, [%rd22];
	mad.lo.s32 	%r29, %r39, %r19, %r2;
	mul.wide.s32 	%rd23, %r29, 4;
	add.s64 	%rd24, %rd1, %rd23;
	ld.global.f32 	%f42, [%rd24];
	fma.rn.f32 	%f43, %f41, %f42, %f67;
	cvt.u64.u32 	%rd25, %r3;
	cvt.u64.u32 	%rd26, %r39;
	add.s64 	%rd27, %rd26, %rd25;
	shl.b64 	%rd28, %rd27, 2;
	add.s64 	%rd29, %rd2, %rd28;
	ld.global.f32 	%f44, [%rd29+4];
	mul.wide.s32 	%rd30, %r19, 4;
	add.s64 	%rd31, %rd24, %rd30;
	ld.global.f32 	%f45, [%rd31];
	fma.rn.f32 	%f46, %f44, %f45, %f43;
	ld.global.f32 	%f47, [%rd29+8];
	add.s64 	%rd32, %rd31, %rd30;
	ld.global.f32 	%f48, [%rd32];
	fma.rn.f32 	%f49, %f47, %f48, %f46;
	ld.global.f32 	%f50, [%rd29+12];
	add.s64 	%rd33, %rd32, %rd30;
	ld.global.f32 	%f51, [%rd33];
	fma.rn.f32 	%f67, %f50, %f51, %f49;
	add.s32 	%r39, %r39, 4;
$L__BB1_8:
	setp.eq.s32 	%p9, %r13, 0;
	@%p9 bra 	$L__BB1_13;
	setp.eq.s32 	%p10, %r13, 1;
	@%p10 bra 	$L__BB1_11;
	add.s32 	%r30, %r39, %r3;
	mul.wide.u32 	%rd34, %r30, 4;
	add.s64 	%rd35, %rd2, %rd34;
	ld.global.f32 	%f53, [%rd35];
	mad.lo.s32 	%r31, %r39, %r19, %r2;
	mul.wide.s32 	%rd36, %r31, 4;
	add.s64 	%rd37, %rd1, %rd36;
	ld.global.f32 	%f54, [%rd37];
	fma.rn.f32 	%f55, %f53, %f54, %f67;
	cvt.u64.u32 	%rd38, %r3;
	cvt.u64.u32 	%rd39, %r39;
	add.s64 	%rd40, %rd39, %rd38;
	shl.b64 	%rd41, %rd40, 2;
	add.s64 	%rd42, %rd2, %rd41;
	ld.global.f32 	%f56, [%rd42+4];
	mul.wide.s32 	%rd43, %r19, 4;
	add.s64 	%rd44, %rd37, %rd43;
	ld.global.f32 	%f57, [%rd44];
	fma.rn.f32 	%f67, %f56, %f57, %f55;
	add.s32 	%r39, %r39, 2;
$L__BB1_11:
	and.b32  	%r32, %r18, 1;
	setp.eq.b32 	%p11, %r32, 1;
	not.pred 	%p12, %p11;
	@%p12 bra 	$L__BB1_13;
	add.s32 	%r33, %r39, %r3;
	mul.wide.u32 	%rd45, %r33, 4;
	add.s64 	%rd46, %rd2, %rd45;
	ld.global.f32 	%f58, [%rd46];
	mad.lo.s32 	%r34, %r39, %r19, %r2;
	mul.wide.s32 	%rd47, %r34, 4;
	add.s64 	%rd48, %rd1, %rd47;
	ld.global.f32 	%f59, [%rd48];
	fma.rn.f32 	%f67, %f58, %f59, %f67;
$L__BB1_13:
	mad.lo.s32 	%r35, %r19, %r1, %r2;
	cvta.to.global.u64 	%rd49, %rd6;
	mul.wide.s32 	%rd50, %r35, 4;
	add.s64 	%rd51, %rd49, %rd50;
	st.global.f32 	[%rd51], %f67;
$L__BB1_14:
	ret;

}
	// .globl	_Z15matrixMultTiledPKfS0_Pfiii
.visible .entry _Z15matrixMultTiledPKfS0_Pfiii(
	.param .u64 .ptr .align 1 _Z15matrixMultTiledPKfS0_Pfiii_param_0,
	.param .u64 .ptr .align 1 _Z15matrixMultTiledPKfS0_Pfiii_param_1,
	.param .u64 .ptr .align 1 _Z15matrixMultTiledPKfS0_Pfiii_param_2,
	.param .u32 _Z15matrixMultTiledPKfS0_Pfiii_param_3,
	.param .u32 _Z15matrixMultTiledPKfS0_Pfiii_param_4,
	.param .u32 _Z15matrixMultTiledPKfS0_Pfiii_param_5
)
{
	.reg .pred 	%p<12>;
	.reg .b32 	%r<43>;
	.reg .b32 	%f<63>;
	.reg .b64 	%rd<13>;
	// demoted variable
	.shared .align 4 .b8 _ZZ15matrixMultTiledPKfS0_PfiiiE2As[1024];
	// demoted variable
	.shared .align 4 .b8 _ZZ15matrixMultTiledPKfS0_PfiiiE2Bs[1024];
	ld.param.u64 	%rd3, [_Z15matrixMultTiledPKfS0_Pfiii_param_0];
	ld.param.u64 	%rd4, [_Z15matrixMultTiledPKfS0_Pfiii_param_1];
	ld.param.u64 	%rd5, [_Z15matrixMultTiledPKfS0_Pfiii_param_2];
	ld.param.u32 	%r24, [_Z15matrixMultTiledPKfS0_Pfiii_param_3];
	ld.param.u32 	%r25, [_Z15matrixMultTiledPKfS0_Pfiii_param_4];
	ld.param.u32 	%r26, [_Z15matrixMultTiledPKfS0_Pfiii_param_5];
	mov.u32 	%r38, %tid.x;
	mov.u32 	%r40, %tid.y;
	mov.u32 	%r27, %ctaid.y;
	shl.b32 	%r28, %r27, 4;
	add.s32 	%r3, %r28, %r40;
	mov.u32 	%r29, %ctaid.x;
	shl.b32 	%r4, %r29, 4;
	add.s32 	%r5, %r4, %r38;
	setp.lt.s32 	%p1, %r25, 1;
	mov.f32 	%f62, 0f00000000;
	@%p1 bra 	$L__BB2_7;
	add.s32 	%r30, %r25, 15;
	shr.u32 	%r31, %r30, 4;
	shl.b32 	%r32, %r40, 6;
	mov.u32 	%r33, _ZZ15matrixMultTiledPKfS0_PfiiiE2As;
	add.s32 	%r6, %r33, %r32;
	shl.b32 	%r34, %r38, 2;
	add.s32 	%r7, %r6, %r34;
	mov.u32 	%r35, _ZZ15matrixMultTiledPKfS0_PfiiiE2Bs;
	add.s32 	%r9, %r35, %r34;
	add.s32 	%r8, %r9, %r32;
	neg.s32 	%r42, %r31;
	mad.lo.s32 	%r36, %r40, %r26, %r38;
	add.s32 	%r41, %r36, %r4;
	shl.b32 	%r12, %r26, 4;
	mad.lo.s32 	%r39, %r25, %r3, %r38;
	cvta.to.global.u64 	%rd1, %rd3;
	cvta.to.global.u64 	%rd2, %rd4;
	mov.f32 	%f62, 0f00000000;
$L__BB2_2:
	setp.ge.s32 	%p2, %r3, %r24;
	setp.ge.s32 	%p3, %r38, %r25;
	mov.f32 	%f60, 0f00000000;
	or.pred  	%p4, %p2, %p3;
	@%p4 bra 	$L__BB2_4;
	mul.wide.u32 	%rd6, %r39, 4;
	add.s64 	%rd7, %rd1, %rd6;
	ld.global.f32 	%f60, [%rd7];
$L__BB2_4:
	setp.ge.s32 	%p5, %r5, %r26;
	st.shared.f32 	[%r7], %f60;
	setp.ge.s32 	%p6, %r40, %r25;
	mov.f32 	%f61, 0f00000000;
	or.pred  	%p7, %p5, %p6;
	@%p7 bra 	$L__BB2_6;
	mul.wide.s32 	%rd8, %r41, 4;
	add.s64 	%rd9, %rd2, %rd8;
	ld.global.f32 	%f61, [%rd9];
$L__BB2_6:
	st.shared.f32 	[%r8], %f61;
	bar.sync 	0;
	ld.shared.f32 	%f12, [%r6];
	ld.shared.f32 	%f13, [%r9];
	fma.rn.f32 	%f14, %f12, %f13, %f62;
	ld.shared.f32 	%f15, [%r6+4];
	ld.shared.f32 	%f16, [%r9+64];
	fma.rn.f32 	%f17, %f15, %f16, %f14;
	ld.shared.f32 	%f18, [%r6+8];
	ld.shared.f32 	%f19, [%r9+128];
	fma.rn.f32 	%f20, %f18, %f19, %f17;
	ld.shared.f32 	%f21, [%r6+12];
	ld.shared.f32 	%f22, [%r9+192];
	fma.rn.f32 	%f23, %f21, %f22, %f20;
	ld.shared.f32 	%f24, [%r6+16];
	ld.shared.f32 	%f25, [%r9+256];
	fma.rn.f32 	%f26, %f24, %f25, %f23;
	ld.shared.f32 	%f27, [%r6+20];
	ld.shared.f32 	%f28, [%r9+320];
	fma.rn.f32 	%f29, %f27, %f28, %f26;
	ld.shared.f32 	%f30, [%r6+24];
	ld.shared.f32 	%f31, [%r9+384];
	fma.rn.f32 	%f32, %f30, %f31, %f29;
	ld.shared.f32 	%f33, [%r6+28];
	ld.shared.f32 	%f34, [%r9+448];
	fma.rn.f32 	%f35, %f33, %f34, %f32;
	ld.shared.f32 	%f36, [%r6+32];
	ld.shared.f32 	%f37, [%r9+512];
	fma.rn.f32 	%f38, %f36, %f37, %f35;
	ld.shared.f32 	%f39, [%r6+36];
	ld.shared.f32 	%f40, [%r9+576];
	fma.rn.f32 	%f41, %f39, %f40, %f38;
	ld.shared.f32 	%f42, [%r6+40];
	ld.shared.f32 	%f43, [%r9+640];
	fma.rn.f32 	%f44, %f42, %f43, %f41;
	ld.shared.f32 	%f45, [%r6+44];
	ld.shared.f32 	%f46, [%r9+704];
	fma.rn.f32 	%f47, %f45, %f46, %f44;
	ld.shared.f32 	%f48, [%r6+48];
	ld.shared.f32 	%f49, [%r9+768];
	fma.rn.f32 	%f50, %f48, %f49, %f47;
	ld.shared.f32 	%f51, [%r6+52];
	ld.shared.f32 	%f52, [%r9+832];
	fma.rn.f32 	%f53, %f51, %f52, %f50;
	ld.shared.f32 	%f54, [%r6+56];
	ld.shared.f32 	%f55, [%r9+896];
	fma.rn.f32 	%f56, %f54, %f55, %f53;
	ld.shared.f32 	%f57, [%r6+60];
	ld.shared.f32 	%f58, [%r9+960];
	fma.rn.f32 	%f62, %f57, %f58, %f56;
	bar.sync 	0;
	add.s32 	%r42, %r42, 1;
	setp.ne.s32 	%p8, %r42, 0;
	add.s32 	%r41, %r41, %r12;
	add.s32 	%r40, %r40, 16;
	add.s32 	%r39, %r39, 16;
	add.s32 	%r38, %r38, 16;
	@%p8 bra 	$L__BB2_2;
$L__BB2_7:
	setp.ge.s32 	%p9, %r3, %r24;
	setp.ge.s32 	%p10, %r5, %r26;
	or.pred  	%p11, %p9, %p10;
	@%p11 bra 	$L__BB2_9;
	mad.lo.s32 	%r37, %r26, %r3, %r5;
	cvta.to.global.u64 	%rd10, %rd5;
	mul.wide.s32 	%rd11, %r37, 4;
	add.s64 	%rd12, %rd10, %rd11;
	st.global.f32 	[%rd12], %f62;
$L__BB2_9:
	ret;

}


// ===== COMPILED SASS (sm_100) =====

	.target	sm_100

	.elftype	@"ET_EXEC"


//--------------------- .note.nv.tkinfo           --------------------------
	.section	.note.nv.tkinfo,"",@"SHT_NOTE"
	.sectionflags	@"SHF_NOTE_NV_TKINFO"
	.tkinfo
        /*0018*/ 	.word	0x00000002
        /*0030*/ 	.string	""
        /*0030*/ 	.string	"ptxas"
        /*0030*/ 	.string	"Cuda compilation tools, release 13.0, V13.0.88"
        /*0030*/ 	.string	"Build cuda_13.0.r13.0/compiler.36424714_0"
        /*0030*/ 	.string	"-arch sm_100 -m 64 "



//--------------------- .note.nv.cuinfo           --------------------------
	.section	.note.nv.cuinfo,"",@"SHT_NOTE"
	.sectionflags	@"SHF_NOTE_NV_CUINFO"
        /*0018*/ 	.short	0x0002
        /*001a*/ 	.short	0x0064
        /*001c*/ 	.short	0x0082
	.zero		2


//--------------------- .nv.info                  --------------------------
	.section	.nv.info,"",@"SHT_CUDA_INFO"
	.align	4


	//----- nvinfo : EIATTR_REGCOUNT
	.align		4
        /*0000*/ 	.byte	0x04, 0x2f
        /*0002*/ 	.short	(.L_1 - .L_0)
	.align		4
.L_0:
        /*0004*/ 	.word	index@(_Z12warmupKernelv)
        /*0008*/ 	.word	0x00000004


	//----- nvinfo : EIATTR_FRAME_SIZE
	.align		4
.L_1:
        /*000c*/ 	.byte	0x04, 0x11
        /*000e*/ 	.short	(.L_3 - .L_2)
	.align		4
.L_2:
        /*0010*/ 	.word	index@(_Z12warmupKernelv)
        /*0014*/ 	.word	0x00000000


	//----- nvinfo : EIATTR_REGCOUNT
	.align		4
.L_3:
        /*0018*/ 	.byte	0x04, 0x2f
        /*001a*/ 	.short	(.L_5 - .L_4)
	.align		4
.L_4:
        /*001c*/ 	.word	index@(_Z15matrixMultBasicPKfS0_Pfiii)
        /*0020*/ 	.word	0x00000020


	//----- nvinfo : EIATTR_FRAME_SIZE
	.align		4
.L_5:
        /*0024*/ 	.byte	0x04, 0x11
        /*0026*/ 	.short	(.L_7 - .L_6)
	.align		4
.L_6:
        /*0028*/ 	.word	index@(_Z15matrixMultBasicPKfS0_Pfiii)
        /*002c*/ 	.word	0x00000000


	//----- nvinfo : EIATTR_REGCOUNT
	.align		4
.L_7:
        /*0030*/ 	.byte	0x04, 0x2f
        /*0032*/ 	.short	(.L_9 - .L_8)
	.align		4
.L_8:
        /*0034*/ 	.word	index@(_Z15matrixMultTiledPKfS0_Pfiii)
        /*0038*/ 	.word	0x00000020


	//----- nvinfo : EIATTR_FRAME_SIZE
	.align		4
.L_9:
        /*003c*/ 	.byte	0x04, 0x11
        /*003e*/ 	.short	(.L_11 - .L_10)
	.align		4
.L_10:
        /*0040*/ 	.word	index@(_Z15matrixMultTiledPKfS0_Pfiii)
        /*0044*/ 	.word	0x00000000


	//----- nvinfo : EIATTR_MIN_STACK_SIZE
	.align		4
.L_11:
        /*0048*/ 	.byte	0x04, 0x12
        /*004a*/ 	.short	(.L_13 - .L_12)
	.align		4
.L_12:
        /*004c*/ 	.word	index@(_Z15matrixMultTiledPKfS0_Pfiii)
        /*0050*/ 	.word	0x00000000


	//----- nvinfo : EIATTR_MIN_STACK_SIZE
	.align		4
.L_13:
        /*0054*/ 	.byte	0x04, 0x12
        /*0056*/ 	.short	(.L_15 - .L_14)
	.align		4
.L_14:
        /*0058*/ 	.word	index@(_Z15matrixMultBasicPKfS0_Pfiii)
        /*005c*/ 	.word	0x00000000


	//----- nvinfo : EIATTR_MIN_STACK_SIZE
	.align		4
.L_15:
        /*0060*/ 	.byte	0x04, 0x12
        /*0062*/ 	.short	(.L_17 - .L_16)
	.align		4
.L_16:
        /*0064*/ 	.word	index@(_Z12warmupKernelv)
        /*0068*/ 	.word	0x00000000
.L_17:


//--------------------- .nv.compat                --------------------------
	.section	.nv.compat,"",@"SHT_CUDA_COMPAT_INFO"
	.align	4
        /*0000*/ 	.byte	0x02, 0x09, 0x00, 0x00, 0x02, 0x02, 0x01, 0x00, 0x02, 0x05, 0x05, 0x00, 0x03, 0x07, 0x01, 0x01
        /*0010*/ 	.byte	0x02, 0x03, 0x00, 0x00, 0x02, 0x06, 0x01, 0x00, 0x04, 0x0b, 0x08, 0x00, 0x09, 0x00, 0x00, 0x00
        /*0020*/ 	.byte	0x00, 0x00, 0x00, 0x00


//--------------------- .nv.info._Z15matrixMultTiledPKfS0_Pfiii --------------------------
	.section	.nv.info._Z15matrixMultTiledPKfS0_Pfiii,"",@"SHT_CUDA_INFO"
	.sectionflags	@""
	.align	4


	//----- nvinfo : EIATTR_CUDA_API_VERSION
	.align		4
        /*0000*/ 	.byte	0x04, 0x37
        /*0002*/ 	.short	(.L_19 - .L_18)
.L_18:
        /*0004*/ 	.word	0x00000082


	//----- nvinfo : EIATTR_KPARAM_INFO
	.align		4
.L_19:
        /*0008*/ 	.byte	0x04, 0x17
        /*000a*/ 	.short	(.L_21 - .L_20)
.L_20:
        /*000c*/ 	.word	0x00000000
        /*0010*/ 	.short	0x0005
        /*0012*/ 	.short	0x0020
        /*0014*/ 	.byte	0x00, 0xf0, 0x11, 0x00


	//----- nvinfo : EIATTR_KPARAM_INFO
	.align		4
.L_21:
        /*0018*/ 	.byte	0x04, 0x17
        /*001a*/ 	.short	(.L_23 - .L_22)
.L_22:
        /*001c*/ 	.word	0x00000000
        /*0020*/ 	.short	0x0004
        /*0022*/ 	.short	0x001c
        /*0024*/ 	.byte	0x00, 0xf0, 0x11, 0x00


	//----- nvinfo : EIATTR_KPARAM_INFO
	.align		4
.L_23:
        /*0028*/ 	.byte	0x04, 0x17
        /*002a*/ 	.short	(.L_25 - .L_24)
.L_24:
        /*002c*/ 	.word	0x00000000
        /*0030*/ 	.short	0x0003
        /*0032*/ 	.short	0x0018
        /*0034*/ 	.byte	0x00, 0xf0, 0x11, 0x00


	//----- nvinfo : EIATTR_KPARAM_INFO
	.align		4
.L_25:
        /*0038*/ 	.byte	0x04, 0x17
        /*003a*/ 	.short	(.L_27 - .L_26)
.L_26:
        /*003c*/ 	.word	0x00000000
        /*0040*/ 	.short	0x0002
        /*0042*/ 	.short	0x0010
        /*0044*/ 	.byte	0x00, 0xf5, 0x21, 0x00


	//----- nvinfo : EIATTR_KPARAM_INFO
	.align		4
.L_27:
        /*0048*/ 	.byte	0x04, 0x17
        /*004a*/ 	.short	(.L_29 - .L_28)
.L_28:
        /*004c*/ 	.word	0x00000000
        /*0050*/ 	.short	0x0001
        /*0052*/ 	.short	0x0008
        /*0054*/ 	.byte	0x00, 0xf5, 0x21, 0x00


	//----- nvinfo : EIATTR_KPARAM_INFO
	.align		4
.L_29:
        /*0058*/ 	.byte	0x04, 0x17
        /*005a*/ 	.short	(.L_31 - .L_30)
.L_30:
        /*005c*/ 	.word	0x00000000
        /*0060*/ 	.short	0x0000
        /*0062*/ 	.short	0x0000
        /*0064*/ 	.byte	0x00, 0xf5, 0x21, 0x00


	//----- nvinfo : EIATTR_SPARSE_MMA_MASK
	.align		4
.L_31:
        /*0068*/ 	.byte	0x03, 0x50
        /*006a*/ 	.short	0x0000


	//----- nvinfo : EIATTR_MAXREG_COUNT
	.align		4
        /*006c*/ 	.byte	0x03, 0x1b
        /*006e*/ 	.short	0x00ff


	//----- nvinfo : EIATTR_NUM_BARRIERS
	.align		4
        /*0070*/ 	.byte	0x02, 0x4c
        /*0072*/ 	.byte	0x01
	.zero		1


	//----- nvinfo : EIATTR_MERCURY_ISA_VERSION
	.align		4
        /*0074*/ 	.byte	0x03, 0x5f
        /*0076*/ 	.short	0x0101


	//----- nvinfo : EIATTR_VRC_CTA_INIT_COUNT
	.align		4
        /*0078*/ 	.byte	0x02, 0x4a
	.zero		1
	.zero		1


	//----- nvinfo : EIATTR_EXIT_INSTR_OFFSETS
	.align		4
        /*007c*/ 	.byte	0x04, 0x1c
        /*007e*/ 	.short	(.L_33 - .L_32)


	//   ....[0]....
.L_32:
        /*0080*/ 	.word	0x000005e0


	//   ....[1]....
        /*0084*/ 	.word	0x00000630


	//----- nvinfo : EIATTR_CBANK_PARAM_SIZE
	.align		4
.L_33:
        /*0088*/ 	.byte	0x03, 0x19
        /*008a*/ 	.short	0x0024


	//----- nvinfo : EIATTR_PARAM_CBANK
	.align		4
        /*008c*/ 	.byte	0x04, 0x0a
        /*008e*/ 	.short	(.L_35 - .L_34)
	.align		4
.L_34:
        /*0090*/ 	.word	index@(.nv.constant0._Z15matrixMultTiledPKfS0_Pfiii)
        /*0094*/ 	.short	0x0380
        /*0096*/ 	.short	0x0024


	//----- nvinfo : EIATTR_SW_WAR
	.align		4
.L_35:
        /*0098*/ 	.byte	0x04, 0x36
        /*009a*/ 	.short	(.L_37 - .L_36)
.L_36:
        /*009c*/ 	.word	0x00000008
.L_37:


//--------------------- .nv.info._Z15matrixMultBasicPKfS0_Pfiii --------------------------
	.section	.nv.info._Z15matrixMultBasicPKfS0_Pfiii,"",@"SHT_CUDA_INFO"
	.sectionflags	@""
	.align	4


	//----- nvinfo : EIATTR_CUDA_API_VERSION
	.align		4
        /*0000*/ 	.byte	0x04, 0x37
        /*0002*/ 	.short	(.L_39 - .L_38)
.L_38:
        /*0004*/ 	.word	0x00000082


	//----- nvinfo : EIATTR_KPARAM_INFO
	.align		4
.L_39:
        /*0008*/ 	.byte	0x04, 0x17
        /*000a*/ 	.short	(.L_41 - .L_40)
.L_40:
        /*000c*/ 	.word	0x00000000
        /*0010*/ 	.short	0x0005
        /*0012*/ 	.short	0x0020
        /*0014*/ 	.byte	0x00, 0xf0, 0x11, 0x00


	//----- nvinfo : EIATTR_KPARAM_INFO
	.align		4
.L_41:
        /*0018*/ 	.byte	0x04, 0x17
        /*001a*/ 	.short	(.L_43 - .L_42)
.L_42:
        /*001c*/ 	.word	0x00000000
        /*0020*/ 	.short	0x0004
        /*0022*/ 	.short	0x001c
        /*0024*/ 	.byte	0x00, 0xf0, 0x11, 0x00


	//----- nvinfo : EIATTR_KPARAM_INFO
	.align		4
.L_43:
        /*0028*/ 	.byte	0x04, 0x17
        /*002a*/ 	.short	(.L_45 - .L_44)
.L_44:
        /*002c*/ 	.word	0x00000000
        /*0030*/ 	.short	0x0003
        /*0032*/ 	.short	0x0018
        /*0034*/ 	.byte	0x00, 0xf0, 0x11, 0x00


	//----- nvinfo : EIATTR_KPARAM_INFO
	.align		4
.L_45:
        /*0038*/ 	.byte	0x04, 0x17
        /*003a*/ 	.short	(.L_47 - .L_46)
.L_46:
        /*003c*/ 	.word	0x00000000
        /*0040*/ 	.short	0x0002
        /*0042*/ 	.short	0x0010
        /*0044*/ 	.byte	0x00, 0xf5, 0x21, 0x00


	//----- nvinfo : EIATTR_KPARAM_INFO
	.align		4
.L_47:
        /*0048*/ 	.byte	0x04, 0x17
        /*004a*/ 	.short	(.L_49 - .L_48)
.L_48:
        /*004c*/ 	.word	0x00000000
        /*0050*/ 	.short	0x0001
        /*0052*/ 	.short	0x0008
        /*0054*/ 	.byte	0x00, 0xf5, 0x21, 0x00


	//----- nvinfo : EIATTR_KPARAM_INFO
	.align		4
.L_49:
        /*0058*/ 	.byte	0x04, 0x17
        /*005a*/ 	.short	(.L_51 - .L_50)
.L_50:
        /*005c*/ 	.word	0x00000000
        /*0060*/ 	.short	0x0000
        /*0062*/ 	.short	0x0000
        /*0064*/ 	.byte	0x00, 0xf5, 0x21, 0x00


	//----- nvinfo : EIATTR_SPARSE_MMA_MASK
	.align		4
.L_51:
        /*0068*/ 	.byte	0x03, 0x50
        /*006a*/ 	.short	0x0000


	//----- nvinfo : EIATTR_MAXREG_COUNT
	.align		4
        /*006c*/ 	.byte	0x03, 0x1b
        /*006e*/ 	.short	0x00ff


	//----- nvinfo : EIATTR_MERCURY_ISA_VERSION
	.align		4
        /*0070*/ 	.byte	0x03, 0x5f
        /*0072*/ 	.short	0x0101


	//----- nvinfo : EIATTR_VRC_CTA_INIT_COUNT
	.align		4
        /*0074*/ 	.byte	0x02, 0x4a
	.zero		1
	.zero		1


	//----- nvinfo : EIATTR_EXIT_INSTR_OFFSETS
	.align		4
        /*0078*/ 	.byte	0x04, 0x1c
        /*007a*/ 	.short	(.L_53 - .L_52)


	//   ....[0]....
.L_52:
        /*007c*/ 	.word	0x000000d0


	//   ....[1]....
        /*0080*/ 	.word	0x000008f0


	//----- nvinfo : EIATTR_CBANK_PARAM_SIZE
	.align		4
.L_53:
        /*0084*/ 	.byte	0x03, 0x19
        /*0086*/ 	.short	0x0024


	//----- nvinfo : EIATTR_PARAM_CBANK
	.align		4
        /*0088*/ 	.byte	0x04, 0x0a
        /*008a*/ 	.short	(.L_55 - .L_54)
	.align		4
.L_54:
        /*008c*/ 	.word	index@(.nv.constant0._Z15matrixMultBasicPKfS0_Pfiii)
        /*0090*/ 	.short	0x0380
        /*0092*/ 	.short	0x0024


	//----- nvinfo : EIATTR_SW_WAR
	.align		4
.L_55:
        /*0094*/ 	.byte	0x04, 0x36
        /*0096*/ 	.short	(.L_57 - .L_56)
.L_56:
        /*0098*/ 	.word	0x00000008
.L_57:


//--------------------- .nv.info._Z12warmupKernelv --------------------------
	.section	.nv.info._Z12warmupKernelv,"",@"SHT_CUDA_INFO"
	.sectionflags	@""
	.align	4


	//----- nvinfo : EIATTR_CUDA_API_VERSION
	.align		4
        /*0000*/ 	.byte	0x04, 0x37
        /*0002*/ 	.short	(.L_59 - .L_58)
.L_58:
        /*0004*/ 	.word	0x00000082


	//----- nvinfo : EIATTR_SPARSE_MMA_MASK
	.align		4
.L_59:
        /*0008*/ 	.byte	0x03, 0x50
        /*000a*/ 	.short	0x0000


	//----- nvinfo : EIATTR_MAXREG_COUNT
	.align		4
        /*000c*/ 	.byte	0x03, 0x1b
        /*000e*/ 	.short	0x00ff


	//----- nvinfo : EIATTR_MERCURY_ISA_VERSION
	.align		4
        /*0010*/ 	.byte	0x03, 0x5f
        /*0012*/ 	.short	0x0101


	//----- nvinfo : EIATTR_VRC_CTA_INIT_COUNT
	.align		4
        /*0014*/ 	.byte	0x02, 0x4a
	.zero		1
	.zero		1


	//----- nvinfo : EIATTR_EXIT_INSTR_OFFSETS
	.align		4
        /*0018*/ 	.byte	0x04, 0x1c
        /*001a*/ 	.short	(.L_61 - .L_60)


	//   ....[0]....
.L_60:
        /*001c*/ 	.word	0x00000010


	//----- nvinfo : EIATTR_SW_WAR
	.align		4
.L_61:
        /*0020*/ 	.byte	0x04, 0x36
        /*0022*/ 	.short	(.L_63 - .L_62)
.L_62:
        /*0024*/ 	.word	0x00000008
.L_63:


//--------------------- .nv.callgraph             --------------------------
	.section	.nv.callgraph,"",@"SHT_CUDA_CALLGRAPH"
	.align	4
	.sectionentsize	8
	.align		4
        /*0000*/ 	.word	0x00000000
	.align		4
        /*0004*/ 	.word	0xffffffff
	.align		4
        /*0008*/ 	.word	0x00000000
	.align		4
        /*000c*/ 	.word	0xfffffffe
	.align		4
        /*0010*/ 	.word	0x00000000
	.align		4
        /*0014*/ 	.word	0xfffffffd
	.align		4
        /*0018*/ 	.word	0x00000000
	.align		4
        /*001c*/ 	.word	0xfffffffc


//--------------------- .text._Z15matrixMultTiledPKfS0_Pfiii --------------------------
	.section	.text._Z15matrixMultTiledPKfS0_Pfiii,"ax",@progbits
	.align	128
        .global         _Z15matrixMultTiledPKfS0_Pfiii
        .type           _Z15matrixMultTiledPKfS0_Pfiii,@function
        .size           _Z15matrixMultTiledPKfS0_Pfiii,(.L_x_9 - _Z15matrixMultTiledPKfS0_Pfiii)
        .other          _Z15matrixMultTiledPKfS0_Pfiii,@"STO_CUDA_ENTRY STV_DEFAULT"
_Z15matrixMultTiledPKfS0_Pfiii:
.text._Z15matrixMultTiledPKfS0_Pfiii:
[----:B------:R-:W-:Y:S01]  /*0000*/  LDC R1, c[0x0][0x37c] ;  /* 0x0000df00ff017b82 */ /* 0x000fe20000000800 */
[----:B------:R-:W0:Y:S01]  /*0010*/  S2R R0, SR_TID.Y ;  /* 0x0000000000007919 */ /* 0x000e220000002200 */
[----:B------:R-:W1:Y:S01]  /*0020*/  LDCU UR10, c[0x0][0x39c] ;  /* 0x00007380ff0a77ac */ /* 0x000e620008000800 */
[----:B------:R-:W-:Y:S01]  /*0030*/  HFMA2 R21, -RZ, RZ, 0, 0 ;  /* 0x00000000ff157431 */ /* 0x000fe200000001ff */
[----:B------:R-:W0:Y:S01]  /*0040*/  S2R R3, SR_CTAID.Y ;  /* 0x0000000000037919 */ /* 0x000e220000002600 */
[----:B------:R-:W2:Y:S01]  /*0050*/  LDCU UR14, c[0x0][0x3a0] ;  /* 0x00007400ff0e77ac */ /* 0x000ea20008000800 */
[----:B------:R-:W3:Y:S01]  /*0060*/  S2R R13, SR_TID.X ;  /* 0x00000000000d7919 */ /* 0x000ee20000002100 */
[----:B------:R-:W4:Y:S01]  /*0070*/  LDCU.64 UR8, c[0x0][0x358] ;  /* 0x00006b00ff0877ac */ /* 0x000f220008000a00 */
[----:B------:R-:W3:Y:S01]  /*0080*/  S2R R4, SR_CTAID.X ;  /* 0x0000000000047919 */ /* 0x000ee20000002500 */
[----:B-1----:R-:W-:Y:S01]  /*0090*/  UISETP.GE.AND UP0, UPT, UR10, 0x1, UPT ;  /* 0x000000010a00788c */ /* 0x002fe2000bf06270 */
[----:B0-----:R-:W-:-:S02]  /*00a0*/  LEA R2, R3, R0, 0x4 ;  /* 0x0000000003027211 */ /* 0x001fc400078e20ff */
[----:B---3--:R-:W-:-:S06]  /*00b0*/  LEA R3, R4, R13, 0x4 ;  /* 0x0000000d04037211 */ /* 0x008fcc00078e20ff */
[----:B--2-4-:R-:W-:Y:S05]  /*00c0*/  BRA.U !UP0, `(.L_x_0) ;  /* 0x0000000508387547 */ /* 0x014fea000b800000 */
[----:B------:R-:W0:Y:S01]  /*00d0*/  S2UR UR7, SR_CgaCtaId ;  /* 0x00000000000779c3 */ /* 0x000e220000008800 */
[----:B------:R-:W1:Y:S01]  /*00e0*/  LDCU UR11, c[0x0][0x3a0] ;  /* 0x00007400ff0b77ac */ /* 0x000e620008000800 */
[----:B------:R-:W-:Y:S01]  /*00f0*/  MOV R21, RZ ;  /* 0x000000ff00157202 */ /* 0x000fe20000000f00 */
[----:B------:R-:W-:Y:S01]  /*0100*/  IMAD R12, R2, UR10, R13 ;  /* 0x0000000a020c7c24 */ /* 0x000fe2000f8e020d */
[----:B------:R-:W-:Y:S01]  /*0110*/  UMOV UR5, 0x400 ;  /* 0x0000040000057882 */ /* 0x000fe20000000000 */
[----:B------:R-:W-:-:S03]  /*0120*/  UIADD3 UR4, UPT, UPT, UR10, 0xf, URZ ;  /* 0x0000000f0a047890 */ /* 0x000fc6000fffe0ff */
[----:B------:R-:W2:Y:S01]  /*0130*/  LDC R14, c[0x0][0x3a0] ;  /* 0x0000e800ff0e7b82 */ /* 0x000ea20000000800 */
[----:B------:R-:W-:Y:S02]  /*0140*/  UIADD3 UR6, UPT, UPT, UR5, 0x400, URZ ;  /* 0x0000040005067890 */ /* 0x000fe4000fffe0ff */
[----:B------:R-:W-:Y:S01]  /*0150*/  USHF.R.U32.HI UR4, URZ, 0x4, UR4 ;  /* 0x00000004ff047899 */ /* 0x000fe20008011604 */
[----:B------:R-:W3:Y:S03]  /*0160*/  LDCU.64 UR12, c[0x0][0x398] ;  /* 0x00007300ff0c77ac */ /* 0x000ee60008000a00 */
[----:B------:R-:W-:Y:S01]  /*0170*/  UIADD3 UR4, UPT, UPT, -UR4, URZ, URZ ;  /* 0x000000ff04047290 */ /* 0x000fe2000fffe1ff */
[----:B-1----:R-:W-:Y:S01]  /*0180*/  IMAD R19, R0, UR11, R13 ;  /* 0x0000000b00137c24 */ /* 0x002fe2000f8e020d */
[----:B0-----:R-:W-:-:S04]  /*0190*/  ULEA UR5, UR7, UR5, 0x18 ;  /* 0x0000000507057291 */ /* 0x001fc8000f8ec0ff */
[----:B------:R-:W-:Y:S01]  /*01a0*/  LEA R19, R4, R19, 0x4 ;  /* 0x0000001304137211 */ /* 0x000fe200078e20ff */
[----:B------:R-:W-:Y:S01]  /*01b0*/  ULEA UR6, UR7, UR6, 0x18 ;  /* 0x0000000607067291 */ /* 0x000fe2000f8ec0ff */
[----:B------:R-:W-:-:S05]  /*01c0*/  LEA R16, R0, UR5, 0x6 ;  /* 0x0000000500107c11 */ /* 0x000fca000f8e30ff */
[C---:B------:R-:W-:Y:S02]  /*01d0*/  LEA R17, R13.reuse, UR6, 0x2 ;  /* 0x000000060d117c11 */ /* 0x040fe4000f8e10ff */
[----:B------:R-:W-:Y:S02]  /*01e0*/  LEA R18, R13, R16, 0x2 ;  /* 0x000000100d127211 */ /* 0x000fe400078e10ff */
[----:B---3--:R-:W-:-:S07]  /*01f0*/  LEA R15, R0, R17, 0x6 ;  /* 0x00000011000f7211 */ /* 0x008fce00078e30ff */
.L_x_1:
[----:B------:R-:W-:Y:S01]  /*0200*/  ISETP.GE.AND P1, PT, R13, UR13, PT ;  /* 0x0000000d0d007c0c */ /* 0x000fe2000bf26270 */
[----:B------:R-:W-:Y:S01]  /*0210*/  HFMA2 R22, -RZ, RZ, 0, 0 ;  /* 0x00000000ff167431 */ /* 0x000fe200000001ff */
[----:B------:R-:W-:Y:S02]  /*0220*/  ISETP.GE.AND P0, PT, R0, UR13, PT ;  /* 0x0000000d00007c0c */ /* 0x000fe4000bf06270 */
[----:B------:R-:W-:Y:S02]  /*0230*/  ISETP.GE.OR P1, PT, R2, UR12, P1 ;  /* 0x0000000c02007c0c */ /* 0x000fe40008f26670 */
[----:B--2---:R-:W-:Y:S02]  /*0240*/  ISETP.GE.OR P0, PT, R3, R14, P0 ;  /* 0x0000000e0300720c */ /* 0x004fe40000706670 */
[----:B------:R-:W-:-:S09]  /*0250*/  MOV R29, RZ ;  /* 0x000000ff001d7202 */ /* 0x000fd20000000f00 */
[----:B------:R-:W0:Y:S08]  /*0260*/  @!P1 LDC.64 R6, c[0x0][0x380] ;  /* 0x0000e000ff069b82 */ /* 0x000e300000000a00 */
[----:B------:R-:W1:Y:S01]  /*0270*/  @!P0 LDC.64 R4, c[0x0][0x388] ;  /* 0x0000e200ff048b82 */ /* 0x000e620000000a00 */
[----:B0-----:R-:W-:-:S05]  /*0280*/  @!P1 IMAD.WIDE.U32 R6, R12, 0x4, R6 ;  /* 0x000000040c069825 */ /* 0x001fca00078e0006 */
[----:B------:R-:W2:Y:S01]  /*0290*/  @!P1 LDG.E R29, desc[UR8][R6.64] ;  /* 0x00000008061d9981 */ /* 0x000ea2000c1e1900 */
[----:B-1----:R-:W-:-:S05]  /*02a0*/  @!P0 IMAD.WIDE R24, R19, 0x4, R4 ;  /* 0x0000000413188825 */ /* 0x002fca00078e0204 */
[----:B------:R-:W3:Y:S01]  /*02b0*/  @!P0 LDG.E R22, desc[UR8][R24.64] ;  /* 0x0000000818168981 */ /* 0x000ee2000c1e1900 */
[----:B------:R-:W-:-:S04]  /*02c0*/  UIADD3 UR4, UPT, UPT, UR4, 0x1, URZ ;  /* 0x0000000104047890 */ /* 0x000fc8000fffe0ff */
[----:B------:R-:W-:Y:S01]  /*02d0*/  UISETP.NE.AND UP0, UPT, UR4, URZ, UPT ;  /* 0x000000ff0400728c */ /* 0x000fe2000bf05270 */
[----:B------:R-:W-:Y:S02]  /*02e0*/  IADD3 R0, PT, PT, R0, 0x10, RZ ;  /* 0x0000001000007810 */ /* 0x000fe40007ffe0ff */
[----:B------:R-:W-:Y:S02]  /*02f0*/  IADD3 R13, PT, PT, R13, 0x10, RZ ;  /* 0x000000100d0d7810 */ /* 0x000fe40007ffe0ff */
[----:B------:R-:W-:Y:S02]  /*0300*/  IADD3 R12, PT, PT, R12, 0x10, RZ ;  /* 0x000000100c0c7810 */ /* 0x000fe40007ffe0ff */
[----:B------:R-:W-:Y:S01]  /*0310*/  LEA R19, R14, R19, 0x4 ;  /* 0x000000130e137211 */ /* 0x000fe200078e20ff */
[----:B--2---:R-:W-:Y:S04]  /*0320*/  STS [R18], R29 ;  /* 0x0000001d12007388 */ /* 0x004fe80000000800 */
[----:B---3--:R-:W-:Y:S01]  /*0330*/  STS [R15], R22 ;  /* 0x000000160f007388 */ /* 0x008fe20000000800 */
[----:B------:R-:W-:Y:S06]  /*0340*/  BAR.SYNC.DEFER_BLOCKING 0x0 ;  /* 0x0000000000007b1d */ /* 0x000fec0000010000 */
[----:B------:R-:W-:Y:S04]  /*0350*/  LDS R28, [R17] ;  /* 0x00000000111c7984 */ /* 0x000fe80000000800 */
[----:B------:R-:W0:Y:S04]  /*0360*/  LDS.128 R8, [R16] ;  /* 0x0000000010087984 */ /* 0x000e280000000c00 */
[----:B------:R-:W1:Y:S04]  /*0370*/  LDS R29, [R17+0x40] ;  /* 0x00004000111d7984 */ /* 0x000e680000000800 */
[----:B------:R-:W2:Y:S04]  /*0380*/  LDS R27, [R17+0x80] ;  /* 0x00008000111b7984 */ /* 0x000ea80000000800 */
[----:B------:R-:W3:Y:S04]  /*0390*/  LDS R26, [R17+0xc0] ;  /* 0x0000c000111a7984 */ /* 0x000ee80000000800 */
[----:B------:R-:W-:Y:S04]  /*03a0*/  LDS R23, [R17+0x100] ;  /* 0x0001000011177984 */ /* 0x000fe80000000800 */
[----:B------:R-:W4:Y:S04]  /*03b0*/  LDS.128 R4, [R16+0x10] ;  /* 0x0000100010047984 */ /* 0x000f280000000c00 */
[----:B------:R-:W5:Y:S04]  /*03c0*/  LDS R20, [R17+0x140] ;  /* 0x0001400011147984 */ /* 0x000f680000000800 */
[----:B------:R-:W5:Y:S04]  /*03d0*/  LDS R25, [R17+0x180] ;  /* 0x0001800011197984 */ /* 0x000f680000000800 */
[----:B------:R-:W5:Y:S04]  /*03e0*/  LDS R22, [R17+0x1c0] ;  /* 0x0001c00011167984 */ /* 0x000f680000000800 */
[----:B------:R-:W-:Y:S01]  /*03f0*/  LDS R24, [R17+0x240] ;  /* 0x0002400011187984 */ /* 0x000fe20000000800 */
[----:B0-----:R-:W-:-:S03]  /*0400*/  FFMA R8, R8, R28, R21 ;  /* 0x0000001c08087223 */ /* 0x001fc60000000015 */
[----:B------:R-:W-:Y:S01]  /*0410*/  LDS R21, [R17+0x200] ;  /* 0x0002000011157984 */ /* 0x000fe20000000800 */
[----:B-1----:R-:W-:-:S04]  /*0420*/  FFMA R8, R29, R9, R8 ;  /* 0x000000091d087223 */ /* 0x002fc80000000008 */
[----:B--2---:R-:W-:-:S04]  /*0430*/  FFMA R27, R27, R10, R8 ;  /* 0x0000000a1b1b7223 */ /* 0x004fc80000000008 */
[----:B---3--:R-:W-:Y:S02]  /*0440*/  FFMA R27, R26, R11, R27 ;  /* 0x0000000b1a1b7223 */ /* 0x008fe4000000001b */
[----:B------:R-:W0:Y:S02]  /*0450*/  LDS.128 R8, [R16+0x20] ;  /* 0x0000200010087984 */ /* 0x000e240000000c00 */
[----:B----4-:R-:W-:-:S04]  /*0460*/  FFMA R23, R4, R23, R27 ;  /* 0x0000001704177223 */ /* 0x010fc8000000001b */
[----:B-----5:R-:W-:Y:S02]  /*0470*/  FFMA R20, R20, R5, R23 ;  /* 0x0000000514147223 */ /* 0x020fe40000000017 */
[----:B------:R-:W1:Y:S02]  /*0480*/  LDS R23, [R17+0x280] ;  /* 0x0002800011177984 */ /* 0x000e640000000800 */
[----:B------:R-:W-:Y:S02]  /*0490*/  FFMA R25, R25, R6, R20 ;  /* 0x0000000619197223 */ /* 0x000fe40000000014 */
[----:B------:R-:W2:Y:S02]  /*04a0*/  LDS R20, [R17+0x2c0] ;  /* 0x0002c00011147984 */ /* 0x000ea40000000800 */
[----:B------:R-:W-:Y:S02]  /*04b0*/  FFMA R27, R22, R7, R25 ;  /* 0x00000007161b7223 */ /* 0x000fe40000000019 */
[----:B------:R-:W-:Y:S04]  /*04c0*/  LDS R25, [R17+0x300] ;  /* 0x0003000011197984 */ /* 0x000fe80000000800 */
[----:B------:R-:W3:Y:S04]  /*04d0*/  LDS.128 R4, [R16+0x30] ;  /* 0x0000300010047984 */ /* 0x000ee80000000c00 */
[----:B------:R-:W4:Y:S01]  /*04e0*/  LDS R22, [R17+0x340] ;  /* 0x0003400011167984 */ /* 0x000f220000000800 */
[----:B0-----:R-:W-:-:S03]  /*04f0*/  FFMA R27, R8, R21, R27 ;  /* 0x00000015081b7223 */ /* 0x001fc6000000001b */
[----:B------:R-:W0:Y:S04]  /*0500*/  LDS R21, [R17+0x380] ;  /* 0x0003800011157984 */ /* 0x000e280000000800 */
[----:B------:R-:W5:Y:S01]  /*0510*/  LDS R8, [R17+0x3c0] ;  /* 0x0003c00011087984 */ /* 0x000f620000000800 */
[----:B------:R-:W-:-:S04]  /*0520*/  FFMA R24, R24, R9, R27 ;  /* 0x0000000918187223 */ /* 0x000fc8000000001b */
[----:B-1----:R-:W-:-:S04]  /*0530*/  FFMA R23, R23, R10, R24 ;  /* 0x0000000a17177223 */ /* 0x002fc80000000018 */
[----:B--2---:R-:W-:-:S04]  /*0540*/  FFMA R11, R20, R11, R23 ;  /* 0x0000000b140b7223 */ /* 0x004fc80000000017 */
[----:B---3--:R-:W-:-:S04]  /*0550*/  FFMA R11, R4, R25, R11 ;  /* 0x00000019040b7223 */ /* 0x008fc8000000000b */
[----:B----4-:R-:W-:-:S04]  /*0560*/  FFMA R22, R22, R5, R11 ;  /* 0x0000000516167223 */ /* 0x010fc8000000000b */
[----:B0-----:R-:W-:-:S04]  /*0570*/  FFMA R21, R21, R6, R22 ;  /* 0x0000000615157223 */ /* 0x001fc80000000016 */
[----:B-----5:R-:W-:Y:S01]  /*0580*/  FFMA R21, R8, R7, R21 ;  /* 0x0000000708157223 */ /* 0x020fe20000000015 */
[----:B------:R-:W-:Y:S06]  /*0590*/  BAR.SYNC.DEFER_BLOCKING 0x0 ;  /* 0x0000000000007b1d */ /* 0x000fec0000010000 */
[----:B------:R-:W-:Y:S05]  /*05a0*/  BRA.U UP0, `(.L_x_1) ;  /* 0xfffffffd00147547 */ /* 0x000fea000b83ffff */
.L_x_0:
[----:B------:R-:W0:Y:S01]  /*05b0*/  LDCU UR4, c[0x0][0x398] ;  /* 0x00007300ff0477ac */ /* 0x000e220008000800 */
[----:B------:R-:W-:-:S04]  /*05c0*/  ISETP.GE.AND P0, PT, R3, UR14, PT ;  /* 0x0000000e03007c0c */ /* 0x000fc8000bf06270 */
[----:B0-----:R-:W-:-:S13]  /*05d0*/  ISETP.GE.OR P0, PT, R2, UR4, P0 ;  /* 0x0000000402007c0c */ /* 0x001fda0008706670 */
[----:B------:R-:W-:Y:S05]  /*05e0*/  @P0 EXIT ;  /* 0x000000000000094d */ /* 0x000fea0003800000 */
[----:B------:R-:W0:Y:S01]  /*05f0*/  LDC.64 R4, c[0x0][0x390] ;  /* 0x0000e400ff047b82 */ /* 0x000e220000000a00 */
[----:B------:R-:W-:-:S04]  /*0600*/  IMAD R3, R2, UR14, R3 ;  /* 0x0000000e02037c24 */ /* 0x000fc8000f8e0203 */
[----:B0-----:R-:W-:-:S05]  /*0610*/  IMAD.WIDE R2, R3, 0x4, R4 ;  /* 0x0000000403027825 */ /* 0x001fca00078e0204 */
[----:B------:R-:W-:Y:S01]  /*0620*/  STG.E desc[UR8][R2.64], R21 ;  /* 0x0000001502007986 */ /* 0x000fe2000c101908 */
[----:B------:R-:W-:Y:S05]  /*0630*/  EXIT ;  /* 0x000000000000794d */ /* 0x000fea0003800000 */
.L_x_2:
[----:B------:R-:W-:-:S00]  /*0640*/  BRA `(.L_x_2) ;  /* 0xfffffffc00fc7947 */ /* 0x000fc0000383ffff */
[----:B------:R-:W-:-:S00]  /*0650*/  NOP ;  /* 0x0000000000007918 */ /* 0x000fc00000000000 */
        /* <DEDUP_REMOVED lines=10> */
.L_x_9:


//--------------------- .text._Z15matrixMultBasicPKfS0_Pfiii --------------------------
	.section	.text._Z15matrixMultBasicPKfS0_Pfiii,"ax",@progbits
	.align	128
        .global         _Z15matrixMultBasicPKfS0_Pfiii
        .type           _Z15matrixMultBasicPKfS0_Pfiii,@function
        .size           _Z15matrixMultBasicPKfS0_Pfiii,(.L_x_10 - _Z15matrixMultBasicPKfS0_Pfiii)
        .other          _Z15matrixMultBasicPKfS0_Pfiii,@"STO_CUDA_ENTRY STV_DEFAULT"
_Z15matrixMultBasicPKfS0_Pfiii:
.text._Z15matrixMultBasicPKfS0_Pfiii:
[----:B------:R-:W-:Y:S01]  /*0000*/  LDC R1, c[0x0][0x37c] ;  /* 0x0000df00ff017b82 */ /* 0x000fe20000000800 */
[----:B------:R-:W0:Y:S07]  /*0010*/  S2R R5, SR_TID.X ;  /* 0x0000000000057919 */ /* 0x000e2e0000002100 */
[----:B------:R-:W1:Y:S01]  /*0020*/  LDC R16, c[0x0][0x364] ;  /* 0x0000d900ff107b82 */ /* 0x000e620000000800 */
[----:B------:R-:W2:Y:S01]  /*0030*/  LDCU UR6, c[0x0][0x398] ;  /* 0x00007300ff0677ac */ /* 0x000ea20008000800 */
[----:B------:R-:W1:Y:S06]  /*0040*/  S2R R3, SR_TID.Y ;  /* 0x0000000000037919 */ /* 0x000e6c0000002200 */
[----:B------:R-:W0:Y:S08]  /*0050*/  S2UR UR5, SR_CTAID.X ;  /* 0x00000000000579c3 */ /* 0x000e300000002500 */
[----:B------:R-:W0:Y:S08]  /*0060*/  LDC R0, c[0x0][0x360] ;  /* 0x0000d800ff007b82 */ /* 0x000e300000000800 */
[----:B------:R-:W1:Y:S08]  /*0070*/  S2UR UR4, SR_CTAID.Y ;  /* 0x00000000000479c3 */ /* 0x000e700000002600 */
[----:B------:R-:W3:Y:S01]  /*0080*/  LDC R17, c[0x0][0x3a0] ;  /* 0x0000e800ff117b82 */ /* 0x000ee20000000800 */
[----:B0-----:R-:W-:-:S02]  /*0090*/  IMAD R0, R0, UR5, R5 ;  /* 0x0000000500007c24 */ /* 0x001fc4000f8e0205 */
[----:B-1----:R-:W-:-:S03]  /*00a0*/  IMAD R16, R16, UR4, R3 ;  /* 0x0000000410107c24 */ /* 0x002fc6000f8e0203 */
[----:B---3--:R-:W-:-:S04]  /*00b0*/  ISETP.GE.AND P0, PT, R0, R17, PT ;  /* 0x000000110000720c */ /* 0x008fc80003f06270 */
[----:B--2---:R-:W-:-:S13]  /*00c0*/  ISETP.GE.OR P0, PT, R16, UR6, P0 ;  /* 0x0000000610007c0c */ /* 0x004fda0008706670 */
[----:B------:R-:W-:Y:S05]  /*00d0*/  @P0 EXIT ;  /* 0x000000000000094d */ /* 0x000fea0003800000 */
[----:B------:R-:W0:Y:S01]  /*00e0*/  LDC R19, c[0x0][0x39c] ;  /* 0x0000e700ff137b82 */ /* 0x000e220000000800 */
[----:B------:R-:W1:Y:S01]  /*00f0*/  LDCU.64 UR4, c[0x0][0x358] ;  /* 0x00006b00ff0477ac */ /* 0x000e620008000a00 */
[----:B------:R-:W-:Y:S01]  /*0100*/  HFMA2 R24, -RZ, RZ, 0, 0 ;  /* 0x00000000ff187431 */ /* 0x000fe200000001ff */
[----:B0-----:R-:W-:-:S13]  /*0110*/  ISETP.GE.AND P0, PT, R19, 0x1, PT ;  /* 0x000000011300780c */ /* 0x001fda0003f06270 */
[----:B-1----:R-:W-:Y:S05]  /*0120*/  @!P0 BRA `(.L_x_3) ;  /* 0x0000000400e08947 */ /* 0x002fea0003800000 */
[C---:B------:R-:W-:Y:S01]  /*0130*/  ISETP.GE.U32.AND P1, PT, R19.reuse, 0x8, PT ;  /* 0x000000081300780c */ /* 0x040fe20003f26070 */
[----:B------:R-:W-:Y:S01]  /*0140*/  IMAD R20, R16, R19, RZ ;  /* 0x0000001310147224 */ /* 0x000fe200078e02ff */
[----:B------:R-:W-:Y:S02]  /*0150*/  LOP3.LUT R27, R19, 0x7, RZ, 0xc0, !PT ;  /* 0x00000007131b7812 */ /* 0x000fe400078ec0ff */
[----:B------:R-:W-:Y:S02]  /*0160*/  MOV R24, RZ ;  /* 0x000000ff00187202 */ /* 0x000fe40000000f00 */
[----:B------:R-:W-:Y:S02]  /*0170*/  ISETP.NE.AND P0, PT, R27, RZ, PT ;  /* 0x000000ff1b00720c */ /* 0x000fe40003f05270 */
[----:B------:R-:W-:-:S05]  /*0180*/  MOV R21, RZ ;  /* 0x000000ff00157202 */ /* 0x000fca0000000f00 */
[----:B------:R-:W-:Y:S06]  /*0190*/  @!P1 BRA `(.L_x_4) ;  /* 0x0000000000c49947 */ /* 0x000fec0003800000 */
[----:B------:R-:W0:Y:S01]  /*01a0*/  LDC.64 R2, c[0x0][0x380] ;  /* 0x0000e000ff027b82 */ /* 0x000e220000000a00 */
[----:B------:R-:W-:Y:S02]  /*01b0*/  LOP3.LUT R21, R19, 0x7ffffff8, RZ, 0xc0, !PT ;  /* 0x7ffffff813157812 */ /* 0x000fe400078ec0ff */
[----:B------:R-:W-:Y:S02]  /*01c0*/  MOV R24, RZ ;  /* 0x000000ff00187202 */ /* 0x000fe40000000f00 */
[----:B------:R-:W-:Y:S02]  /*01d0*/  MOV R18, R0 ;  /* 0x0000000000127202 */ /* 0x000fe40000000f00 */
[----:B------:R-:W-:Y:S01]  /*01e0*/  IADD3 R22, PT, PT, -R21, RZ, RZ ;  /* 0x000000ff15167210 */ /* 0x000fe20007ffe1ff */
[----:B0-----:R-:W-:-:S03]  /*01f0*/  IMAD.WIDE.U32 R2, R20, 0x4, R2 ;  /* 0x0000000414027825 */ /* 0x001fc600078e0002 */
[----:B------:R-:W-:-:S04]  /*0200*/  IADD3 R4, P1, PT, R2, 0x10, RZ ;  /* 0x0000001002047810 */ /* 0x000fc80007f3e0ff */
[----:B------:R-:W-:-:S09]  /*0210*/  IADD3.X R5, PT, PT, RZ, R3, RZ, P1, !PT ;  /* 0x00000003ff057210 */ /* 0x000fd20000ffe4ff */
.L_x_5:
[----:B------:R-:W0:Y:S01]  /*0220*/  LDC.64 R14, c[0x0][0x388] ;  /* 0x0000e200ff0e7b82 */ /* 0x000e220000000a00 */
[----:B------:R-:W-:Y:S02]  /*0230*/  MOV R2, R4 ;  /* 0x0000000400027202 */ /* 0x000fe40000000f00 */
[----:B------:R-:W-:-:S05]  /*0240*/  MOV R3, R5 ;  /* 0x0000000500037202 */ /* 0x000fca0000000f00 */
[----:B------:R-:W2:Y:S04]  /*0250*/  LDG.E R25, desc[UR4][R2.64+-0x10] ;  /* 0xfffff00402197981 */ /* 0x000ea8000c1e1900 */
[----:B------:R-:W3:Y:S04]  /*0260*/  LDG.E R23, desc[UR4][R2.64+-0xc] ;  /* 0xfffff40402177981 */ /* 0x000ee8000c1e1900 */
[----:B------:R-:W4:Y:S04]  /*0270*/  LDG.E R29, desc[UR4][R2.64+-0x8] ;  /* 0xfffff804021d7981 */ /* 0x000f28000c1e1900 */
[----:B------:R-:W5:Y:S01]  /*0280*/  LDG.E R28, desc[UR4][R2.64+-0x4] ;  /* 0xfffffc04021c7981 */ /* 0x000f62000c1e1900 */
[----:B0-----:R-:W-:-:S05]  /*0290*/  IMAD.WIDE R14, R18, 0x4, R14 ;  /* 0x00000004120e7825 */ /* 0x001fca00078e020e */
[----:B------:R0:W2:Y:S01]  /*02a0*/  LDG.E R26, desc[UR4][R14.64] ;  /* 0x000000040e1a7981 */ /* 0x0000a2000c1e1900 */
[----:B------:R-:W-:-:S04]  /*02b0*/  IMAD.WIDE R12, R17, 0x4, R14 ;  /* 0x00000004110c7825 */ /* 0x000fc800078e020e */
[C---:B------:R-:W-:Y:S02]  /*02c0*/  IMAD.WIDE R4, R17.reuse, 0x4, R12 ;  /* 0x0000000411047825 */ /* 0x040fe400078e020c */
[----:B------:R-:W3:Y:S02]  /*02d0*/  LDG.E R12, desc[UR4][R12.64] ;  /* 0x000000040c0c7981 */ /* 0x000ee4000c1e1900 */
[C---:B------:R-:W-:Y:S02]  /*02e0*/  IMAD.WIDE R8, R17.reuse, 0x4, R4 ;  /* 0x0000000411087825 */ /* 0x040fe400078e0204 */
[----:B------:R-:W4:Y:S02]  /*02f0*/  LDG.E R4, desc[UR4][R4.64] ;  /* 0x0000000404047981 */ /* 0x000f24000c1e1900 */
[C---:B------:R-:W-:Y:S02]  /*0300*/  IMAD.WIDE R6, R17.reuse, 0x4, R8 ;  /* 0x0000000411067825 */ /* 0x040fe400078e0208 */
[----:B------:R-:W5:Y:S02]  /*0310*/  LDG.E R8, desc[UR4][R8.64] ;  /* 0x0000000408087981 */ /* 0x000f64000c1e1900 */
[----:B------:R-:W-:-:S02]  /*0320*/  IMAD.WIDE R10, R17, 0x4, R6 ;  /* 0x00000004110a7825 */ /* 0x000fc400078e0206 */
[----:B------:R-:W5:Y:S04]  /*0330*/  LDG.E R5, desc[UR4][R2.64] ;  /* 0x0000000402057981 */ /* 0x000f68000c1e1900 */
[----:B------:R-:W5:Y:S01]  /*0340*/  LDG.E R6, desc[UR4][R6.64] ;  /* 0x0000000406067981 */ /* 0x000f62000c1e1900 */
[----:B0-----:R-:W-:-:S03]  /*0350*/  IMAD.WIDE R14, R17, 0x4, R10 ;  /* 0x00000004110e7825 */ /* 0x001fc600078e020a */
[----:B------:R-:W5:Y:S04]  /*0360*/  LDG.E R10, desc[UR4][R10.64] ;  /* 0x000000040a0a7981 */ /* 0x000f68000c1e1900 */
[----:B------:R-:W5:Y:S04]  /*0370*/  LDG.E R13, desc[UR4][R14.64] ;  /* 0x000000040e0d7981 */ /* 0x000f68000c1e1900 */
[----:B------:R-:W5:Y:S04]  /*0380*/  LDG.E R7, desc[UR4][R2.64+0x4] ;  /* 0x0000040402077981 */ /* 0x000f68000c1e1900 */
[----:B------:R-:W5:Y:S01]  /*0390*/  LDG.E R9, desc[UR4][R2.64+0xc] ;  /* 0x00000c0402097981 */ /* 0x000f62000c1e1900 */
[----:B--2---:R-:W-:Y:S01]  /*03a0*/  FFMA R26, R25, R26, R24 ;  /* 0x0000001a191a7223 */ /* 0x004fe20000000018 */
[----:B------:R-:W-:-:S02]  /*03b0*/  IMAD.WIDE R24, R17, 0x4, R14 ;  /* 0x0000000411187825 */ /* 0x000fc400078e020e */
[----:B------:R-:W2:Y:S04]  /*03c0*/  LDG.E R14, desc[UR4][R2.64+0x8] ;  /* 0x00000804020e7981 */ /* 0x000ea8000c1e1900 */
[----:B------:R-:W2:Y:S01]  /*03d0*/  LDG.E R24, desc[UR4][R24.64] ;  /* 0x0000000418187981 */ /* 0x000ea2000c1e1900 */
[----:B---3--:R-:W-:Y:S01]  /*03e0*/  FFMA R12, R23, R12, R26 ;  /* 0x0000000c170c7223 */ /* 0x008fe2000000001a */
[----:B------:R-:W-:-:S03]  /*03f0*/  IADD3 R22, PT, PT, R22, 0x8, RZ ;  /* 0x0000000816167810 */ /* 0x000fc60007ffe0ff */
[----:B----4-:R-:W-:Y:S01]  /*0400*/  FFMA R29, R29, R4, R12 ;  /* 0x000000041d1d7223 */ /* 0x010fe2000000000c */
[----:B------:R-:W-:-:S03]  /*0410*/  ISETP.NE.AND P1, PT, R22, RZ, PT ;  /* 0x000000ff1600720c */ /* 0x000fc60003f25270 */
[----:B-----5:R-:W-:Y:S01]  /*0420*/  FFMA R8, R28, R8, R29 ;  /* 0x000000081c087223 */ /* 0x020fe2000000001d */
[----:B------:R-:W-:-:S03]  /*0430*/  IADD3 R4, P2, PT, R2, 0x20, RZ ;  /* 0x0000002002047810 */ /* 0x000fc60007f5e0ff */
[----:B------:R-:W-:Y:S01]  /*0440*/  FFMA R6, R5, R6, R8 ;  /* 0x0000000605067223 */ /* 0x000fe20000000008 */
[----:B------:R-:W-:Y:S02]  /*0450*/  IADD3.X R5, PT, PT, RZ, R3, RZ, P2, !PT ;  /* 0x00000003ff057210 */ /* 0x000fe400017fe4ff */
[----:B------:R-:W-:Y:S01]  /*0460*/  LEA R18, R17, R18, 0x3 ;  /* 0x0000001211127211 */ /* 0x000fe200078e18ff */
[----:B------:R-:W-:-:S04]  /*0470*/  FFMA R7, R7, R10, R6 ;  /* 0x0000000a07077223 */ /* 0x000fc80000000006 */
[----:B--2---:R-:W-:-:S04]  /*0480*/  FFMA R14, R14, R13, R7 ;  /* 0x0000000d0e0e7223 */ /* 0x004fc80000000007 */
[----:B------:R-:W-:Y:S01]  /*0490*/  FFMA R24, R9, R24, R14 ;  /* 0x0000001809187223 */ /* 0x000fe2000000000e */
[----:B------:R-:W-:Y:S06]  /*04a0*/  @P1 BRA `(.L_x_5) ;  /* 0xfffffffc005c1947 */ /* 0x000fec000383ffff */
.L_x_4:
[----:B------:R-:W-:Y:S05]  /*04b0*/  @!P0 BRA `(.L_x_3) ;  /* 0x0000000000fc8947 */ /* 0x000fea0003800000 */
[----:B------:R-:W-:Y:S02]  /*04c0*/  ISETP.GE.U32.AND P1, PT, R27, 0x4, PT ;  /* 0x000000041b00780c */ /* 0x000fe40003f26070 */
[----:B------:R-:W-:-:S04]  /*04d0*/  LOP3.LUT R14, R19, 0x3, RZ, 0xc0, !PT ;  /* 0x00000003130e7812 */ /* 0x000fc800078ec0ff */
[----:B------:R-:W-:-:S07]  /*04e0*/  ISETP.NE.AND P0, PT, R14, RZ, PT ;  /* 0x000000ff0e00720c */ /* 0x000fce0003f05270 */
[----:B------:R-:W-:Y:S06]  /*04f0*/  @!P1 BRA `(.L_x_6) ;  /* 0x00000000006c9947 */ /* 0x000fec0003800000 */
[----:B------:R-:W0:Y:S01]  /*0500*/  LDC.64 R4, c[0x0][0x388] ;  /* 0x0000e200ff047b82 */ /* 0x000e220000000a00 */
[----:B------:R-:W1:Y:S01]  /*0510*/  LDCU.64 UR6, c[0x0][0x380] ;  /* 0x00007000ff0677ac */ /* 0x000e620008000a00 */
[----:B------:R-:W-:Y:S01]  /*0520*/  IMAD R7, R21, R17, R0 ;  /* 0x0000001115077224 */ /* 0x000fe200078e0200 */
[CC--:B------:R-:W-:Y:S02]  /*0530*/  IADD3 R3, PT, PT, R20.reuse, R21.reuse, RZ ;  /* 0x0000001514037210 */ /* 0x0c0fe40007ffe0ff */
[----:B------:R-:W-:-:S03]  /*0540*/  IADD3 R8, P1, PT, R20, R21, RZ ;  /* 0x0000001514087210 */ /* 0x000fc60007f3e0ff */
[----:B------:R-:W2:Y:S01]  /*0550*/  LDC.64 R12, c[0x0][0x380] ;  /* 0x0000e000ff0c7b82 */ /* 0x000ea20000000a00 */
[----:B0-----:R-:W-:-:S04]  /*0560*/  IMAD.WIDE R4, R7, 0x4, R4 ;  /* 0x0000000407047825 */ /* 0x001fc800078e0204 */
[----:B------:R-:W-:Y:S02]  /*0570*/  IMAD.WIDE R6, R17, 0x4, R4 ;  /* 0x0000000411067825 */ /* 0x000fe400078e0204 */
[----:B------:R-:W3:Y:S02]  /*0580*/  LDG.E R4, desc[UR4][R4.64] ;  /* 0x0000000404047981 */ /* 0x000ee4000c1e1900 */
[----:B--2---:R-:W-:Y:S01]  /*0590*/  IMAD.WIDE.U32 R12, R3, 0x4, R12 ;  /* 0x00000004030c7825 */ /* 0x004fe200078e000c */
[----:B------:R-:W-:Y:S02]  /*05a0*/  IADD3.X R3, PT, PT, RZ, RZ, RZ, P1, !PT ;  /* 0x000000ffff037210 */ /* 0x000fe40000ffe4ff */
[----:B-1----:R-:W-:-:S03]  /*05b0*/  LEA R2, P1, R8, UR6, 0x2 ;  /* 0x0000000608027c11 */ /* 0x002fc6000f8210ff */
[----:B------:R-:W3:Y:S01]  /*05c0*/  LDG.E R13, desc[UR4][R12.64] ;  /* 0x000000040c0d7981 */ /* 0x000ee2000c1e1900 */
[----:B------:R-:W-:Y:S01]  /*05d0*/  LEA.HI.X R3, R8, UR7, R3, 0x2, P1 ;  /* 0x0000000708037c11 */ /* 0x000fe200088f1403 */
[C---:B------:R-:W-:Y:S02]  /*05e0*/  IMAD.WIDE R8, R17.reuse, 0x4, R6 ;  /* 0x0000000411087825 */ /* 0x040fe400078e0206 */
[----:B------:R-:W2:Y:S04]  /*05f0*/  LDG.E R6, desc[UR4][R6.64] ;  /* 0x0000000406067981 */ /* 0x000ea8000c1e1900 */
[----:B------:R-:W2:Y:S01]  /*0600*/  LDG.E R15, desc[UR4][R2.64+0x4] ;  /* 0x00000404020f7981 */ /* 0x000ea2000c1e1900 */
[----:B------:R-:W-:-:S03]  /*0610*/  IMAD.WIDE R10, R17, 0x4, R8 ;  /* 0x00000004110a7825 */ /* 0x000fc600078e0208 */
[----:B------:R-:W4:Y:S04]  /*0620*/  LDG.E R22, desc[UR4][R8.64] ;  /* 0x0000000408167981 */ /* 0x000f28000c1e1900 */
[----:B------:R-:W4:Y:S04]  /*0630*/  LDG.E R18, desc[UR4][R2.64+0x8] ;  /* 0x0000080402127981 */ /* 0x000f28000c1e1900 */
[----:B------:R-:W5:Y:S04]  /*0640*/  LDG.E R26, desc[UR4][R2.64+0xc] ;  /* 0x00000c04021a7981 */ /* 0x000f68000c1e1900 */
[----:B------:R-:W5:Y:S01]  /*0650*/  LDG.E R10, desc[UR4][R10.64] ;  /* 0x000000040a0a7981 */ /* 0x000f62000c1e1900 */
[----:B------:R-:W-:Y:S01]  /*0660*/  IADD3 R21, PT, PT, R21, 0x4, RZ ;  /* 0x0000000415157810 */ /* 0x000fe20007ffe0ff */
[----:B---3--:R-:W-:-:S04]  /*0670*/  FFMA R24, R13, R4, R24 ;  /* 0x000000040d187223 */ /* 0x008fc80000000018 */
[----:B--2---:R-:W-:-:S04]  /*0680*/  FFMA R15, R15, R6, R24 ;  /* 0x000000060f0f7223 */ /* 0x004fc80000000018 */
[----:B----4-:R-:W-:-:S04]  /*0690*/  FFMA R15, R18, R22, R15 ;  /* 0x00000016120f7223 */ /* 0x010fc8000000000f */
[----:B-----5:R-:W-:-:S07]  /*06a0*/  FFMA R24, R26, R10, R15 ;  /* 0x0000000a1a187223 */ /* 0x020fce000000000f */
.L_x_6:
[----:B------:R-:W-:Y:S05]  /*06b0*/  @!P0 BRA `(.L_x_3) ;  /* 0x00000000007c8947 */ /* 0x000fea0003800000 */
[----:B------:R-:W-:Y:S01]  /*06c0*/  ISETP.NE.AND P1, PT, R14, 0x1, PT ;  /* 0x000000010e00780c */ /* 0x000fe20003f25270 */
[----:B------:R-:W0:Y:S01]  /*06d0*/  LDC.64 R10, c[0x0][0x380] ;  /* 0x0000e000ff0a7b82 */ /* 0x000e220000000a00 */
[----:B------:R-:W-:-:S04]  /*06e0*/  LOP3.LUT R19, R19, 0x1, RZ, 0xc0, !PT ;  /* 0x0000000113137812 */ /* 0x000fc800078ec0ff */
[----:B------:R-:W-:-:S03]  /*06f0*/  ISETP.NE.U32.AND P0, PT, R19, 0x1, PT ;  /* 0x000000011300780c */ /* 0x000fc60003f05070 */
[----:B------:R-:W1:Y:S04]  /*0700*/  LDC.64 R8, c[0x0][0x388] ;  /* 0x0000e200ff087b82 */ /* 0x000e680000000a00 */
[CC--:B------:R-:W-:Y:S02]  /*0710*/  @P1 IADD3 R13, PT, PT, R20.reuse, R21.reuse, RZ ;  /* 0x00000015140d1210 */ /* 0x0c0fe40007ffe0ff */
[----:B------:R-:W-:Y:S02]  /*0720*/  @P1 IADD3 R12, P2, PT, R20, R21, RZ ;  /* 0x00000015140c1210 */ /* 0x000fe40007f5e0ff */
[----:B------:R-:W2:Y:S02]  /*0730*/  @P1 LDC.64 R2, c[0x0][0x380] ;  /* 0x0000e000ff021b82 */ /* 0x000ea40000000a00 */
[----:B------:R-:W-:-:S06]  /*0740*/  @P1 IADD3.X R14, PT, PT, RZ, RZ, RZ, P2, !PT ;  /* 0x000000ffff0e1210 */ /* 0x000fcc00017fe4ff */
[----:B------:R-:W3:Y:S01]  /*0750*/  LDC.64 R4, c[0x0][0x380] ;  /* 0x0000e000ff047b82 */ /* 0x000ee20000000a00 */
[----:B0-----:R-:W-:-:S04]  /*0760*/  @P1 IMAD.WIDE.U32 R10, R13, 0x4, R10 ;  /* 0x000000040d0a1825 */ /* 0x001fc800078e000a */
[C---:B------:R-:W-:Y:S01]  /*0770*/  @P1 IMAD R13, R21.reuse, R17, R0 ;  /* 0x00000011150d1224 */ /* 0x040fe200078e0200 */
[----:B------:R-:W-:Y:S01]  /*0780*/  @P1 IADD3 R21, PT, PT, R21, 0x2, RZ ;  /* 0x0000000215151810 */ /* 0x000fe20007ffe0ff */
[----:B------:R-:W4:Y:S01]  /*0790*/  @P1 LDG.E R11, desc[UR4][R10.64] ;  /* 0x000000040a0b1981 */ /* 0x000f22000c1e1900 */
[----:B------:R-:W0:Y:S01]  /*07a0*/  LDC.64 R6, c[0x0][0x388] ;  /* 0x0000e200ff067b82 */ /* 0x000e220000000a00 */
[----:B-1----:R-:W-:Y:S01]  /*07b0*/  @P1 IMAD.WIDE R8, R13, 0x4, R8 ;  /* 0x000000040d081825 */ /* 0x002fe200078e0208 */
[----:B------:R-:W-:Y:S02]  /*07c0*/  @!P0 IADD3 R15, PT, PT, R20, R21, RZ ;  /* 0x00000015140f8210 */ /* 0x000fe40007ffe0ff */
[----:B--2---:R-:W-:Y:S01]  /*07d0*/  @P1 LEA R2, P2, R12, R2, 0x2 ;  /* 0x000000020c021211 */ /* 0x004fe200078410ff */
[----:B------:R-:W-:-:S03]  /*07e0*/  @!P0 IMAD R21, R21, R17, R0 ;  /* 0x0000001115158224 */ /* 0x000fc600078e0200 */
[----:B------:R-:W-:Y:S01]  /*07f0*/  @P1 LEA.HI.X R3, R12, R3, R14, 0x2, P2 ;  /* 0x000000030c031211 */ /* 0x000fe200010f140e */
[----:B------:R-:W-:Y:S01]  /*0800*/  @P1 IMAD.WIDE R12, R17, 0x4, R8 ;  /* 0x00000004110c1825 */ /* 0x000fe200078e0208 */
[----:B------:R-:W4:Y:S03]  /*0810*/  @P1 LDG.E R14, desc[UR4][R8.64] ;  /* 0x00000004080e1981 */ /* 0x000f26000c1e1900 */
[----:B---3--:R-:W-:Y:S01]  /*0820*/  @!P0 IMAD.WIDE.U32 R4, R15, 0x4, R4 ;  /* 0x000000040f048825 */ /* 0x008fe200078e0004 */
[----:B------:R-:W2:Y:S04]  /*0830*/  @P1 LDG.E R2, desc[UR4][R2.64+0x4] ;  /* 0x0000040402021981 */ /* 0x000ea8000c1e1900 */
[----:B------:R-:W2:Y:S01]  /*0840*/  @P1 LDG.E R12, desc[UR4][R12.64] ;  /* 0x000000040c0c1981 */ /* 0x000ea2000c1e1900 */
[----:B0-----:R-:W-:-:S03]  /*0850*/  @!P0 IMAD.WIDE R6, R21, 0x4, R6 ;  /* 0x0000000415068825 */ /* 0x001fc600078e0206 */
[----:B------:R-:W3:Y:S04]  /*0860*/  @!P0 LDG.E R5, desc[UR4][R4.64] ;  /* 0x0000000404058981 */ /* 0x000ee8000c1e1900 */
[----:B------:R-:W3:Y:S01]  /*0870*/  @!P0 LDG.E R6, desc[UR4][R6.64] ;  /* 0x0000000406068981 */ /* 0x000ee2000c1e1900 */
[----:B----4-:R-:W-:-:S04]  /*0880*/  @P1 FFMA R11, R11, R14, R24 ;  /* 0x0000000e0b0b1223 */ /* 0x010fc80000000018 */
[----:B--2---:R-:W-:-:S04]  /*0890*/  @P1 FFMA R24, R2, R12, R11 ;  /* 0x0000000c02181223 */ /* 0x004fc8000000000b */
[----:B---3--:R-:W-:-:S07]  /*08a0*/  @!P0 FFMA R24, R5, R6, R24 ;  /* 0x0000000605188223 */ /* 0x008fce0000000018 */
.L_x_3:
[----:B------:R-:W0:Y:S01]  /*08b0*/  LDC.64 R2, c[0x0][0x390] ;  /* 0x0000e400ff027b82 */ /* 0x000e220000000a00 */
[----:B------:R-:W-:-:S04]  /*08c0*/  IMAD R17, R16, R17, R0 ;  /* 0x0000001110117224 */ /* 0x000fc800078e0200 */
[----:B0-----:R-:W-:-:S05]  /*08d0*/  IMAD.WIDE R2, R17, 0x4, R2 ;  /* 0x0000000411027825 */ /* 0x001fca00078e0202 */
[----:B------:R-:W-:Y:S01]  /*08e0*/  STG.E desc[UR4][R2.64], R24 ;  /* 0x0000001802007986 */ /* 0x000fe2000c101904 */
[----:B------:R-:W-:Y:S05]  /*08f0*/  EXIT ;  /* 0x000000000000794d */ /* 0x000fea0003800000 */
.L_x_7:
        /* <DEDUP_REMOVED lines=16> */
.L_x_10:


//--------------------- .text._Z12warmupKernelv   --------------------------
	.section	.text._Z12warmupKernelv,"ax",@progbits
	.align	128
        .global         _Z12warmupKernelv
        .type           _Z12warmupKernelv,@function
        .size           _Z12warmupKernelv,(.L_x_11 - _Z12warmupKernelv)
        .other          _Z12warmupKernelv,@"STO_CUDA_ENTRY STV_DEFAULT"
_Z12warmupKernelv:
.text._Z12warmupKernelv:
[----:B------:R-:W-:Y:S01]  /*0000*/  LDC R1, c[0x0][0x37c] ;  /* 0x0000df00ff017b82 */ /* 0x000fe20000000800 */
[----:B------:R-:W-:Y:S05]  /*0010*/  EXIT ;  /* 0x000000000000794d */ /* 0x000fea0003800000 */
.L_x_8:
        /* <DEDUP_REMOVED lines=14> */
.L_x_11:


//--------------------- .nv.shared._Z15matrixMultTiledPKfS0_Pfiii --------------------------
	.section	.nv.shared._Z15matrixMultTiledPKfS0_Pfiii,"aw",@nobits
	.sectionflags	@""
	.align	4
.nv.shared._Z15matrixMultTiledPKfS0_Pfiii:
	.zero		3072


//--------------------- .nv.shared.reserved.0     --------------------------
	.section	.nv.shared.reserved.0,"aw",@nobits
	.weak		__nv_reservedSMEM_offset_0_alias
	.size		__nv_reservedSMEM_offset_0_alias, 0, 64
	.other		__nv_reservedSMEM_offset_0_alias,@"STO_CUDA_RESERVED_SHARED STV_DEFAULT"
__nv_reservedSMEM_offset_0_alias:
	.zero		0
	.zero		64


//--------------------- .nv.constant0._Z15matrixMultTiledPKfS0_Pfiii --------------------------
	.section	.nv.constant0._Z15matrixMultTiledPKfS0_Pfiii,"a",@progbits
	.sectionflags	@""
	.align	4
.nv.constant0._Z15matrixMultTiledPKfS0_Pfiii:
	.zero		932


//--------------------- .nv.constant0._Z15matrixMultBasicPKfS0_Pfiii --------------------------
	.section	.nv.constant0._Z15matrixMultBasicPKfS0_Pfiii,"a",@progbits
	.sectionflags	@""
	.align	4
.nv.constant0._Z15matrixMultBasicPKfS0_Pfiii:
	.zero		932


//--------------------- .nv.constant0._Z12warmupKernelv --------------------------
	.section	.nv.constant0._Z12warmupKernelv,"a",@progbits
	.sectionflags	@""
	.align	4
.nv.constant0._Z12warmupKernelv:
	.zero		896


//--------------------- SYMBOLS --------------------------

	.type		.nv.reservedSmem.offset0,@object
	.size		.nv.reservedSmem.offset0,0x4
	.type		.nv.reservedSmem.cap,@object
	.size		.nv.reservedSmem.cap,0x4
